//
// Generated by NVIDIA NVVM Compiler
//
// Compiler Build ID: CL-36424714
// Cuda compilation tools, release 13.0, V13.0.88
// Based on NVVM 20.0.0
//

.version 9.0
.target sm_100
.address_size 64

	// .globl	PhaseVocoder

.visible .entry PhaseVocoder(
	.param .u64 .ptr .align 1 PhaseVocoder_param_0,
	.param .u64 .ptr .align 1 PhaseVocoder_param_1,
	.param .u32 PhaseVocoder_param_2,
	.param .u32 PhaseVocoder_param_3,
	.param .u32 PhaseVocoder_param_4,
	.param .f32 PhaseVocoder_param_5
)
{
	.reg .pred 	%p<3>;
	.reg .b32 	%r<11>;
	.reg .b32 	%f<6>;
	.reg .b64 	%rd<9>;

	ld.param.u64 	%rd1, [PhaseVocoder_param_0];
	ld.param.u64 	%rd2, [PhaseVocoder_param_1];
	ld.param.u32 	%r3, [PhaseVocoder_param_2];
	ld.param.u32 	%r5, [PhaseVocoder_param_3];
	ld.param.u32 	%r4, [PhaseVocoder_param_4];
	ld.param.f32 	%f1, [PhaseVocoder_param_5];
	mov.u32 	%r6, %ctaid.x;
	mov.u32 	%r7, %ntid.x;
	mov.u32 	%r8, %tid.x;
	mad.lo.s32 	%r1, %r6, %r7, %r8;
	mul.lo.s32 	%r9, %r4, %r5;
	setp.ge.s32 	%p1, %r1, %r9;
	@%p1 bra 	$L__BB0_3;
	cvt.rn.f32.s32 	%f2, %r1;
	div.rn.f32 	%f3, %f2, %f1;
	cvt.rzi.s32.f32 	%r2, %f3;
	mul.lo.s32 	%r10, %r4, %r3;
	setp.ge.s32 	%p2, %r2, %r10;
	@%p2 bra 	$L__BB0_3;
	cvta.to.global.u64 	%rd3, %rd1;
	mul.wide.s32 	%rd4, %r2, 8;
	add.s64 	%rd5, %rd3, %rd4;
	ld.global.v2.f32 	{%f4, %f5}, [%rd5];
	cvta.to.global.u64 	%rd6, %rd2;
	mul.wide.s32 	%rd7, %r1, 8;
	add.s64 	%rd8, %rd6, %rd7;
	st.global.v2.f32 	[%rd8], {%f4, %f5};
$L__BB0_3:
	ret;

}


// ===== COMPILED SASS (sm_100) =====

	.target	sm_100

	.elftype	@"ET_EXEC"


//--------------------- .note.nv.tkinfo           --------------------------
	.section	.note.nv.tkinfo,"",@"SHT_NOTE"
	.sectionflags	@"SHF_NOTE_NV_TKINFO"
	.tkinfo
        /*0018*/ 	.word	0x00000002
        /*0030*/ 	.string	""
        /*0030*/ 	.string	"ptxas"
        /*0030*/ 	.string	"Cuda compilation tools, release 13.0, V13.0.88"
        /*0030*/ 	.string	"Build cuda_13.0.r13.0/compiler.36424714_0"
        /*0030*/ 	.string	"-arch sm_100 -m 64 "



//--------------------- .note.nv.cuinfo           --------------------------
	.section	.note.nv.cuinfo,"",@"SHT_NOTE"
	.sectionflags	@"SHF_NOTE_NV_CUINFO"
        /*0018*/ 	.short	0x0002
        /*001a*/ 	.short	0x0064
        /*001c*/ 	.short	0x0082
	.zero		2


//--------------------- .nv.info                  --------------------------
	.section	.nv.info,"",@"SHT_CUDA_INFO"
	.align	4


	//----- nvinfo : EIATTR_REGCOUNT
	.align		4
        /*0000*/ 	.byte	0x04, 0x2f
        /*0002*/ 	.short	(.L_1 - .L_0)
	.align		4
.L_0:
        /*0004*/ 	.word	index@(PhaseVocoder)
        /*0008*/ 	.word	0x00000010


	//----- nvinfo : EIATTR_FRAME_SIZE
	.align		4
.L_1:
        /*000c*/ 	.byte	0x04, 0x11
        /*000e*/ 	.short	(.L_3 - .L_2)
	.align		4
.L_2:
        /*0010*/ 	.word	index@($__internal_0_$__cuda_sm3x_div_rn_noftz_f32_slowpath)
        /*0014*/ 	.word	0x00000000


	//----- nvinfo : EIATTR_FRAME_SIZE
	.align		4
.L_3:
        /*0018*/ 	.byte	0x04, 0x11
        /*001a*/ 	.short	(.L_5 - .L_4)
	.align		4
.L_4:
        /*001c*/ 	.word	index@(PhaseVocoder)
        /*0020*/ 	.word	0x00000000


	//----- nvinfo : EIATTR_MIN_STACK_SIZE
	.align		4
.L_5:
        /*0024*/ 	.byte	0x04, 0x12
        /*0026*/ 	.short	(.L_7 - .L_6)
	.align		4
.L_6:
        /*0028*/ 	.word	index@(PhaseVocoder)
        /*002c*/ 	.word	0x00000000
.L_7:


//--------------------- .nv.compat                --------------------------
	.section	.nv.compat,"",@"SHT_CUDA_COMPAT_INFO"
	.align	4
        /*0000*/ 	.byte	0x02, 0x09, 0x00, 0x00, 0x02, 0x02, 0x01, 0x00, 0x02, 0x05, 0x05, 0x00, 0x03, 0x07, 0x01, 0x01
        /*0010*/ 	.byte	0x02, 0x03, 0x00, 0x00, 0x02, 0x06, 0x01, 0x00, 0x04, 0x0b, 0x08, 0x00, 0x01, 0x00, 0x00, 0x00
        /*0020*/ 	.byte	0x00, 0x00, 0x00, 0x00


//--------------------- .nv.info.PhaseVocoder     --------------------------
	.section	.nv.info.PhaseVocoder,"",@"SHT_CUDA_INFO"
	.sectionflags	@""
	.align	4


	//----- nvinfo : EIATTR_CUDA_API_VERSION
	.align		4
        /*0000*/ 	.byte	0x04, 0x37
        /*0002*/ 	.short	(.L_9 - .L_8)
.L_8:
        /*0004*/ 	.word	0x00000082


	//----- nvinfo : EIATTR_KPARAM_INFO
	.align		4
.L_9:
        /*0008*/ 	.byte	0x04, 0x17
        /*000a*/ 	.short	(.L_11 - .L_10)
.L_10:
        /*000c*/ 	.word	0x00000000
        /*0010*/ 	.short	0x0005
        /*0012*/ 	.short	0x001c
        /*0014*/ 	.byte	0x00, 0xf0, 0x11, 0x00


	//----- nvinfo : EIATTR_KPARAM_INFO
	.align		4
.L_11:
        /*0018*/ 	.byte	0x04, 0x17
        /*001a*/ 	.short	(.L_13 - .L_12)
.L_12:
        /*001c*/ 	.word	0x00000000
        /*0020*/ 	.short	0x0004
        /*0022*/ 	.short	0x0018
        /*0024*/ 	.byte	0x00, 0xf0, 0x11, 0x00


	//----- nvinfo : EIATTR_KPARAM_INFO
	.align		4
.L_13:
        /*0028*/ 	.byte	0x04, 0x17
        /*002a*/ 	.short	(.L_15 - .L_14)
.L_14:
        /*002c*/ 	.word	0x00000000
        /*0030*/ 	.short	0x0003
        /*0032*/ 	.short	0x0014
        /*0034*/ 	.byte	0x00, 0xf0, 0x11, 0x00


	//----- nvinfo : EIATTR_KPARAM_INFO
	.align		4
.L_15:
        /*0038*/ 	.byte	0x04, 0x17
        /*003a*/ 	.short	(.L_17 - .L_16)
.L_16:
        /*003c*/ 	.word	0x00000000
        /*0040*/ 	.short	0x0002
        /*0042*/ 	.short	0x0010
        /*0044*/ 	.byte	0x00, 0xf0, 0x11, 0x00


	//----- nvinfo : EIATTR_KPARAM_INFO
	.align		4
.L_17:
        /*0048*/ 	.byte	0x04, 0x17
        /*004a*/ 	.short	(.L_19 - .L_18)
.L_18:
        /*004c*/ 	.word	0x00000000
        /*0050*/ 	.short	0x0001
        /*0052*/ 	.short	0x0008
        /*0054*/ 	.byte	0x00, 0xf5, 0x21, 0x00


	//----- nvinfo : EIATTR_KPARAM_INFO
	.align		4
.L_19:
        /*0058*/ 	.byte	0x04, 0x17
        /*005a*/ 	.short	(.L_21 - .L_20)
.L_20:
        /*005c*/ 	.word	0x00000000
        /*0060*/ 	.short	0x0000
        /*0062*/ 	.short	0x0000
        /*0064*/ 	.byte	0x00, 0xf5, 0x21, 0x00


	//----- nvinfo : EIATTR_SPARSE_MMA_MASK
	.align		4
.L_21:
        /*0068*/ 	.byte	0x03, 0x50
        /*006a*/ 	.short	0x0000


	//----- nvinfo : EIATTR_MAXREG_COUNT
	.align		4
        /*006c*/ 	.byte	0x03, 0x1b
        /*006e*/ 	.short	0x00ff


	//----- nvinfo : EIATTR_MERCURY_ISA_VERSION
	.align		4
        /*0070*/ 	.byte	0x03, 0x5f
        /*0072*/ 	.short	0x0101


	//----- nvinfo : EIATTR_VRC_CTA_INIT_COUNT
	.align		4
        /*0074*/ 	.byte	0x02, 0x4a
	.zero		1
	.zero		1


	//----- nvinfo : EIATTR_EXIT_INSTR_OFFSETS
	.align		4
        /*0078*/ 	.byte	0x04, 0x1c
        /*007a*/ 	.short	(.L_23 - .L_22)


	//   ....[0]....
.L_22:
        /*007c*/ 	.word	0x00000090


	//   ....[1]....
        /*0080*/ 	.word	0x000001e0


	//   ....[2]....
        /*0084*/ 	.word	0x00000260


	//----- nvinfo : EIATTR_CRS_STACK_SIZE
	.align		4
.L_23:
        /*0088*/ 	.byte	0x04, 0x1e
        /*008a*/ 	.short	(.L_25 - .L_24)
.L_24:
        /*008c*/ 	.word	0x00000000


	//----- nvinfo : EIATTR_CBANK_PARAM_SIZE
	.align		4
.L_25:
        /*0090*/ 	.byte	0x03, 0x19
        /*0092*/ 	.short	0x0020


	//----- nvinfo : EIATTR_PARAM_CBANK
	.align		4
        /*0094*/ 	.byte	0x04, 0x0a
        /*0096*/ 	.short	(.L_27 - .L_26)
	.align		4
.L_26:
        /*0098*/ 	.word	index@(.nv.constant0.PhaseVocoder)
        /*009c*/ 	.short	0x0380
        /*009e*/ 	.short	0x0020


	//----- nvinfo : EIATTR_SW_WAR
	.align		4
.L_27:
        /*00a0*/ 	.byte	0x04, 0x36
        /*00a2*/ 	.short	(.L_29 - .L_28)
.L_28:
        /*00a4*/ 	.word	0x00000008
.L_29:


//--------------------- .nv.callgraph             --------------------------
	.section	.nv.callgraph,"",@"SHT_CUDA_CALLGRAPH"
	.align	4
	.sectionentsize	8
	.align		4
        /*0000*/ 	.word	0x00000000
	.align		4
        /*0004*/ 	.word	0xffffffff
	.align		4
        /*0008*/ 	.word	0x00000000
	.align		4
        /*000c*/ 	.word	0xfffffffe
	.align		4
        /*0010*/ 	.word	0x00000000
	.align		4
        /*0014*/ 	.word	0xfffffffd
	.align		4
        /*0018*/ 	.word	0x00000000
	.align		4
        /*001c*/ 	.word	0xfffffffc


//--------------------- .text.PhaseVocoder        --------------------------
	.section	.text.PhaseVocoder,"ax",@progbits
	.align	128
        .global         PhaseVocoder
        .type           PhaseVocoder,@function
        .size           PhaseVocoder,(.L_x_14 - PhaseVocoder)
        .other          PhaseVocoder,@"STO_CUDA_ENTRY STV_DEFAULT"
PhaseVocoder:
.text.PhaseVocoder:
[----:B------:R-:W-:Y:S01]  /*0000*/  LDC R1, c[0x0][0x37c] ;  /* 0x0000df00ff017b82 */ /* 0x000fe20000000800 */
[----:B------:R-:W0:Y:S07]  /*0010*/  S2R R3, SR_TID.X ;  /* 0x0000000000037919 */ /* 0x000e2e0000002100 */
[----:B------:R-:W0:Y:S01]  /*0020*/  S2UR UR6, SR_CTAID.X ;  /* 0x00000000000679c3 */ /* 0x000e220000002500 */
[----:B------:R-:W1:Y:S01]  /*0030*/  LDCU UR4, c[0x0][0x398] ;  /* 0x00007300ff0477ac */ /* 0x000e620008000800 */
[----:B------:R-:W1:Y:S06]  /*0040*/  LDCU UR5, c[0x0][0x394] ;  /* 0x00007280ff0577ac */ /* 0x000e6c0008000800 */
[----:B------:R-:W0:Y:S01]  /*0050*/  LDC R2, c[0x0][0x360] ;  /* 0x0000d800ff027b82 */ /* 0x000e220000000800 */
[----:B-1----:R-:W-:Y:S01]  /*0060*/  UIMAD UR4, UR4, UR5, URZ ;  /* 0x00000005040472a4 */ /* 0x002fe2000f8e02ff */
[----:B0-----:R-:W-:-:S05]  /*0070*/  IMAD R2, R2, UR6, R3 ;  /* 0x0000000602027c24 */ /* 0x001fca000f8e0203 */
[----:B------:R-:W-:-:S13]  /*0080*/  ISETP.GE.AND P0, PT, R2, UR4, PT ;  /* 0x0000000402007c0c */ /* 0x000fda000bf06270 */
[----:B------:R-:W-:Y:S05]  /*0090*/  @P0 EXIT ;  /* 0x000000000000094d */ /* 0x000fea0003800000 */
[----:B------:R-:W0:Y:S01]  /*00a0*/  LDC R7, c[0x0][0x39c] ;  /* 0x0000e700ff077b82 */ /* 0x000e220000000800 */
[----:B------:R-:W-:Y:S01]  /*00b0*/  I2FP.F32.S32 R0, R2 ;  /* 0x0000000200007245 */ /* 0x000fe20000201400 */
[----:B------:R-:W-:Y:S01]  /*00c0*/  BSSY.RECONVERGENT B0, `(.L_x_0) ;  /* 0x000000c000007945 */ /* 0x000fe20003800200 */
[----:B0-----:R-:W0:Y:S08]  /*00d0*/  MUFU.RCP R3, R7 ;  /* 0x0000000700037308 */ /* 0x001e300000001000 */
[----:B------:R-:W1:Y:S01]  /*00e0*/  FCHK P0, R0, R7 ;  /* 0x0000000700007302 */ /* 0x000e620000000000 */
[----:B0-----:R-:W-:-:S04]  /*00f0*/  FFMA R4, R3, -R7, 1 ;  /* 0x3f80000003047423 */ /* 0x001fc80000000807 */
[----:B------:R-:W-:-:S04]  /*0100*/  FFMA R3, R3, R4, R3 ;  /* 0x0000000403037223 */ /* 0x000fc80000000003 */
[----:B------:R-:W-:-:S04]  /*0110*/  FFMA R4, R0, R3, RZ ;  /* 0x0000000300047223 */ /* 0x000fc800000000ff */
[----:B------:R-:W-:-:S04]  /*0120*/  FFMA R5, R4, -R7, R0 ;  /* 0x8000000704057223 */ /* 0x000fc80000000000 */
[----:B------:R-:W-:Y:S01]  /*0130*/  FFMA R3, R3, R5, R4 ;  /* 0x0000000503037223 */ /* 0x000fe20000000004 */
[----:B-1----:R-:W-:Y:S06]  /*0140*/  @!P0 BRA `(.L_x_1) ;  /* 0x00000000000c8947 */ /* 0x002fec0003800000 */
[----:B------:R-:W-:-:S07]  /*0150*/  MOV R4, 0x170 ;  /* 0x0000017000047802 */ /* 0x000fce0000000f00 */
[----:B------:R-:W-:Y:S05]  /*0160*/  CALL.REL.NOINC `($__internal_0_$__cuda_sm3x_div_rn_noftz_f32_slowpath) ;  /* 0x0000000000407944 */ /* 0x000fea0003c00000 */
[----:B------:R-:W-:-:S07]  /*0170*/  IMAD.MOV.U32 R3, RZ, RZ, R0 ;  /* 0x000000ffff037224 */ /* 0x000fce00078e0000 */
.L_x_1:
[----:B------:R-:W-:Y:S05]  /*0180*/  BSYNC.RECONVERGENT B0 ;  /* 0x0000000000007941 */ /* 0x000fea0003800200 */
.L_x_0:
[----:B------:R-:W0:Y:S01]  /*0190*/  LDCU UR5, c[0x0][0x398] ;  /* 0x00007300ff0577ac */ /* 0x000e220008000800 */
[----:B------:R-:W1:Y:S01]  /*01a0*/  F2I.TRUNC.NTZ R3, R3 ;  /* 0x0000000300037305 */ /* 0x000e62000020f100 */
[----:B------:R-:W0:Y:S02]  /*01b0*/  LDCU UR4, c[0x0][0x390] ;  /* 0x00007200ff0477ac */ /* 0x000e240008000800 */
[----:B0-----:R-:W-:-:S06]  /*01c0*/  UIMAD UR4, UR5, UR4, URZ ;  /* 0x00000004050472a4 */ /* 0x001fcc000f8e02ff */
[----:B-1----:R-:W-:-:S13]  /*01d0*/  ISETP.GE.AND P0, PT, R3, UR4, PT ;  /* 0x0000000403007c0c */ /* 0x002fda000bf06270 */
[----:B------:R-:W-:Y:S05]  /*01e0*/  @P0 EXIT ;  /* 0x000000000000094d */ /* 0x000fea0003800000 */
[----:B------:R-:W0:Y:S01]  /*01f0*/  LDC.64 R4, c[0x0][0x380] ;  /* 0x0000e000ff047b82 */ /* 0x000e220000000a00 */
[----:B------:R-:W1:Y:S07]  /*0200*/  LDCU.64 UR4, c[0x0][0x358] ;  /* 0x00006b00ff0477ac */ /* 0x000e6e0008000a00 */
[----:B------:R-:W2:Y:S01]  /*0210*/  LDC.64 R6, c[0x0][0x388] ;  /* 0x0000e200ff067b82 */ /* 0x000ea20000000a00 */
[----:B0-----:R-:W-:-:S06]  /*0220*/  IMAD.WIDE R4, R3, 0x8, R4 ;  /* 0x0000000803047825 */ /* 0x001fcc00078e0204 */
[----:B-1----:R-:W3:Y:S01]  /*0230*/  LDG.E.64 R4, desc[UR4][R4.64] ;  /* 0x0000000404047981 */ /* 0x002ee2000c1e1b00 */
[----:B--2---:R-:W-:-:S05]  /*0240*/  IMAD.WIDE R2, R2, 0x8, R6 ;  /* 0x0000000802027825 */ /* 0x004fca00078e0206 */
[----:B---3--:R-:W-:Y:S01]  /*0250*/  STG.E.64 desc[UR4][R2.64], R4 ;  /* 0x0000000402007986 */ /* 0x008fe2000c101b04 */
[----:B------:R-:W-:Y:S05]  /*0260*/  EXIT ;  /* 0x000000000000794d */ /* 0x000fea0003800000 */
        .weak           $__internal_0_$__cuda_sm3x_div_rn_noftz_f32_slowpath
        .type           $__internal_0_$__cuda_sm3x_div_rn_noftz_f32_slowpath,@function
        .size           $__internal_0_$__cuda_sm3x_div_rn_noftz_f32_slowpath,(.L_x_14 - $__internal_0_$__cuda_sm3x_div_rn_noftz_f32_slowpath)
$__internal_0_$__cuda_sm3x_div_rn_noftz_f32_slowpath:
[----:B------:R-:W0:Y:S01]  /*0270*/  LDC R3, c[0x0][0x39c] ;  /* 0x0000e700ff037b82 */ /* 0x000e220000000800 */
[--C-:B------:R-:W-:Y:S01]  /*0280*/  SHF.R.U32.HI R5, RZ, 0x17, R0.reuse ;  /* 0x00000017ff057819 */ /* 0x100fe20000011600 */
[----:B------:R-:W1:Y:S01]  /*0290*/  LDCU UR4, c[0x0][0x39c] ;  /* 0x00007380ff0477ac */ /* 0x000e620008000800 */
[----:B------:R-:W-:Y:S01]  /*02a0*/  BSSY.RECONVERGENT B1, `(.L_x_2) ;  /* 0x0000064000017945 */ /* 0x000fe20003800200 */
[----:B------:R-:W-:Y:S01]  /*02b0*/  IMAD.MOV.U32 R7, RZ, RZ, R0 ;  /* 0x000000ffff077224 */ /* 0x000fe200078e0000 */
[----:B------:R-:W-:-:S05]  /*02c0*/  LOP3.LUT R5, R5, 0xff, RZ, 0xc0, !PT ;  /* 0x000000ff05057812 */ /* 0x000fca00078ec0ff */
[----:B------:R-:W-:Y:S02]  /*02d0*/  VIADD R10, R5, 0xffffffff ;  /* 0xffffffff050a7836 */ /* 0x000fe40000000000 */
[----:B-1----:R-:W-:Y:S01]  /*02e0*/  IMAD.U32 R8, RZ, RZ, UR4 ;  /* 0x00000004ff087e24 */ /* 0x002fe2000f8e00ff */
[----:B0-----:R-:W-:-:S04]  /*02f0*/  SHF.R.U32.HI R6, RZ, 0x17, R3 ;  /* 0x00000017ff067819 */ /* 0x001fc80000011603 */
[----:B------:R-:W-:-:S05]  /*0300*/  LOP3.LUT R6, R6, 0xff, RZ, 0xc0, !PT ;  /* 0x000000ff06067812 */ /* 0x000fca00078ec0ff */
[----:B------:R-:W-:-:S05]  /*0310*/  VIADD R11, R6, 0xffffffff ;  /* 0xffffffff060b7836 */ /* 0x000fca0000000000 */
[----:B------:R-:W-:-:S04]  /*0320*/  ISETP.GT.U32.AND P0, PT, R11, 0xfd, PT ;  /* 0x000000fd0b00780c */ /* 0x000fc80003f04070 */
[----:B------:R-:W-:-:S13]  /*0330*/  ISETP.GT.U32.OR P0, PT, R10, 0xfd, P0 ;  /* 0x000000fd0a00780c */ /* 0x000fda0000704470 */
[----:B------:R-:W-:Y:S01]  /*0340*/  @!P0 IMAD.MOV.U32 R9, RZ, RZ, RZ ;  /* 0x000000ffff098224 */ /* 0x000fe200078e00ff */
[----:B------:R-:W-:Y:S06]  /*0350*/  @!P0 BRA `(.L_x_3) ;  /* 0x00000000005c8947 */ /* 0x000fec0003800000 */
[----:B------:R-:W-:Y:S02]  /*0360*/  FSETP.GTU.FTZ.AND P1, PT, |R3|, +INF , PT ;  /* 0x7f8000000300780b */ /* 0x000fe40003f3c200 */
[----:B------:R-:W-:-:S04]  /*0370*/  FSETP.GTU.FTZ.AND P0, PT, |R0|, +INF , PT ;  /* 0x7f8000000000780b */ /* 0x000fc80003f1c200 */
[----:B------:R-:W-:-:S13]  /*0380*/  PLOP3.LUT P0, PT, P0, P1, PT, 0xf8, 0x8f ;  /* 0x00000000008f781c */ /* 0x000fda0000703f70 */
[----:B------:R-:W-:Y:S05]  /*0390*/  @P0 BRA `(.L_x_4) ;  /* 0x00000004004c0947 */ /* 0x000fea0003800000 */
[----:B------:R-:W-:-:S13]  /*03a0*/  LOP3.LUT P0, RZ, R8, 0x7fffffff, R7, 0xc8, !PT ;  /* 0x7fffffff08ff7812 */ /* 0x000fda000780c807 */
[----:B------:R-:W-:Y:S05]  /*03b0*/  @!P0 BRA `(.L_x_5) ;  /* 0x00000004003c8947 */ /* 0x000fea0003800000 */
[C---:B------:R-:W-:Y:S02]  /*03c0*/  FSETP.NEU.FTZ.AND P2, PT, |R0|.reuse, +INF , PT ;  /* 0x7f8000000000780b */ /* 0x040fe40003f5d200 */
[----:B------:R-:W-:Y:S02]  /*03d0*/  FSETP.NEU.FTZ.AND P1, PT, |R3|, +INF , PT ;  /* 0x7f8000000300780b */ /* 0x000fe40003f3d200 */
[----:B------:R-:W-:-:S11]  /*03e0*/  FSETP.NEU.FTZ.AND P0, PT, |R0|, +INF , PT ;  /* 0x7f8000000000780b */ /* 0x000fd60003f1d200 */
[----:B------:R-:W-:Y:S05]  /*03f0*/  @!P1 BRA !P2, `(.L_x_5) ;  /* 0x00000004002c9947 */ /* 0x000fea0005000000 */
[----:B------:R-:W-:-:S04]  /*0400*/  LOP3.LUT P2, RZ, R7, 0x7fffffff, RZ, 0xc0, !PT ;  /* 0x7fffffff07ff7812 */ /* 0x000fc8000784c0ff */
[----:B------:R-:W-:-:S13]  /*0410*/  PLOP3.LUT P1, PT, P1, P2, PT, 0x2f, 0xf2 ;  /* 0x0000000000f2781c */ /* 0x000fda0000f24577 */
[----:B------:R-:W-:Y:S05]  /*0420*/  @P1 BRA `(.L_x_6) ;  /* 0x0000000400181947 */ /* 0x000fea0003800000 */
[----:B------:R-:W-:-:S04]  /*0430*/  LOP3.LUT P1, RZ, R8, 0x7fffffff, RZ, 0xc0, !PT ;  /* 0x7fffffff08ff7812 */ /* 0x000fc8000782c0ff */
[----:B------:R-:W-:-:S13]  /*0440*/  PLOP3.LUT P0, PT, P0, P1, PT, 0x2f, 0xf2 ;  /* 0x0000000000f2781c */ /* 0x000fda0000702577 */
[----:B------:R-:W-:Y:S05]  /*0450*/  @P0 BRA `(.L_x_7) ;  /* 0x0000000400000947 */ /* 0x000fea0003800000 */
[----:B------:R-:W-:Y:S02]  /*0460*/  ISETP.GE.AND P0, PT, R10, RZ, PT ;  /* 0x000000ff0a00720c */ /* 0x000fe40003f06270 */
[----:B------:R-:W-:-:S11]  /*0470*/  ISETP.GE.AND P1, PT, R11, RZ, PT ;  /* 0x000000ff0b00720c */ /* 0x000fd60003f26270 */
[----:B------:R-:W-:Y:S02]  /*0480*/  @P0 IMAD.MOV.U32 R9, RZ, RZ, RZ ;  /* 0x000000ffff090224 */ /* 0x000fe400078e00ff */
[----:B------:R-:W-:Y:S01]  /*0490*/  @!P0 FFMA R7, R0, 1.84467440737095516160e+19, RZ ;  /* 0x5f80000000078823 */ /* 0x000fe200000000ff */
[----:B------:R-:W-:Y:S02]  /*04a0*/  @!P0 IMAD.MOV.U32 R9, RZ, RZ, -0x40 ;  /* 0xffffffc0ff098424 */ /* 0x000fe400078e00ff */
[----:B------:R-:W-:Y:S02]  /*04b0*/  @!P1 FFMA R8, R3, 1.84467440737095516160e+19, RZ ;  /* 0x5f80000003089823 */ /* 0x000fe400000000ff */
[----:B------:R-:W-:-:S07]  /*04c0*/  @!P1 VIADD R9, R9, 0x40 ;  /* 0x0000004009099836 */ /* 0x000fce0000000000 */
.L_x_3:
[----:B------:R-:W-:Y:S01]  /*04d0*/  LEA R3, R6, 0xc0800000, 0x17 ;  /* 0xc080000006037811 */ /* 0x000fe200078eb8ff */
[----:B------:R-:W-:Y:S01]  /*04e0*/  VIADD R5, R5, 0xffffff81 ;  /* 0xffffff8105057836 */ /* 0x000fe20000000000 */
[----:B------:R-:W-:Y:S03]  /*04f0*/  BSSY.RECONVERGENT B2, `(.L_x_8) ;  /* 0x0000035000027945 */ /* 0x000fe60003800200 */
[----:B------:R-:W-:Y:S01]  /*0500*/  IMAD.IADD R3, R8, 0x1, -R3 ;  /* 0x0000000108037824 */ /* 0x000fe200078e0a03 */
[C---:B------:R-:W-:Y:S01]  /*0510*/  IADD3 R6, PT, PT, R5.reuse, 0x7f, -R6 ;  /* 0x0000007f05067810 */ /* 0x040fe20007ffe806 */
[----:B------:R-:W-:Y:S02]  /*0520*/  IMAD R0, R5, -0x800000, R7 ;  /* 0xff80000005007824 */ /* 0x000fe400078e0207 */
[----:B------:R-:W0:Y:S01]  /*0530*/  MUFU.RCP R8, R3 ;  /* 0x0000000300087308 */ /* 0x000e220000001000 */
[----:B------:R-:W-:Y:S01]  /*0540*/  FADD.FTZ R11, -R3, -RZ ;  /* 0x800000ff030b7221 */ /* 0x000fe20000010100 */
[----:B------:R-:W-:-:S03]  /*0550*/  IMAD.IADD R6, R6, 0x1, R9 ;  /* 0x0000000106067824 */ /* 0x000fc600078e0209 */
[----:B0-----:R-:W-:-:S04]  /*0560*/  FFMA R13, R8, R11, 1 ;  /* 0x3f800000080d7423 */ /* 0x001fc8000000000b */
[----:B------:R-:W-:-:S04]  /*0570*/  FFMA R10, R8, R13, R8 ;  /* 0x0000000d080a7223 */ /* 0x000fc80000000008 */
[----:B------:R-:W-:-:S04]  /*0580*/  FFMA R7, R0, R10, RZ ;  /* 0x0000000a00077223 */ /* 0x000fc800000000ff */
[----:B------:R-:W-:-:S04]  /*0590*/  FFMA R8, R11, R7, R0 ;  /* 0x000000070b087223 */ /* 0x000fc80000000000 */
[----:B------:R-:W-:-:S04]  /*05a0*/  FFMA R7, R10, R8, R7 ;  /* 0x000000080a077223 */ /* 0x000fc80000000007 */
[----:B------:R-:W-:-:S04]  /*05b0*/  FFMA R8, R11, R7, R0 ;  /* 0x000000070b087223 */ /* 0x000fc80000000000 */
[----:B------:R-:W-:-:S05]  /*05c0*/  FFMA R0, R10, R8, R7 ;  /* 0x000000080a007223 */ /* 0x000fca0000000007 */
[----:B------:R-:W-:-:S04]  /*05d0*/  SHF.R.U32.HI R3, RZ, 0x17, R0 ;  /* 0x00000017ff037819 */ /* 0x000fc80000011600 */
[----:B------:R-:W-:-:S05]  /*05e0*/  LOP3.LUT R3, R3, 0xff, RZ, 0xc0, !PT ;  /* 0x000000ff03037812 */ /* 0x000fca00078ec0ff */
[----:B------:R-:W-:-:S04]  /*05f0*/  IMAD.IADD R9, R3, 0x1, R6 ;  /* 0x0000000103097824 */ /* 0x000fc800078e0206 */
[----:B------:R-:W-:-:S05]  /*0600*/  VIADD R3, R9, 0xffffffff ;  /* 0xffffffff09037836 */ /* 0x000fca0000000000 */
[----:B------:R-:W-:-:S13]  /*0610*/  ISETP.GE.U32.AND P0, PT, R3, 0xfe, PT ;  /* 0x000000fe0300780c */ /* 0x000fda0003f06070 */
[----:B------:R-:W-:Y:S05]  /*0620*/  @!P0 BRA `(.L_x_9) ;  /* 0x0000000000808947 */ /* 0x000fea0003800000 */
[----:B------:R-:W-:-:S13]  /*0630*/  ISETP.GT.AND P0, PT, R9, 0xfe, PT ;  /* 0x000000fe0900780c */ /* 0x000fda0003f04270 */
[----:B------:R-:W-:Y:S05]  /*0640*/  @P0 BRA `(.L_x_10) ;  /* 0x00000000006c0947 */ /* 0x000fea0003800000 */
[----:B------:R-:W-:-:S13]  /*0650*/  ISETP.GE.AND P0, PT, R9, 0x1, PT ;  /* 0x000000010900780c */ /* 0x000fda0003f06270 */
[----:B------:R-:W-:Y:S05]  /*0660*/  @P0 BRA `(.L_x_11) ;  /* 0x0000000000740947 */ /* 0x000fea0003800000 */
[----:B------:R-:W-:Y:S02]  /*0670*/  ISETP.GE.AND P0, PT, R9, -0x18, PT ;  /* 0xffffffe80900780c */ /* 0x000fe40003f06270 */
[----:B------:R-:W-:-:S11]  /*0680*/  LOP3.LUT R0, R0, 0x80000000, RZ, 0xc0, !PT ;  /* 0x8000000000007812 */ /* 0x000fd600078ec0ff */
[----:B------:R-:W-:Y:S05]  /*0690*/  @!P0 BRA `(.L_x_11) ;  /* 0x0000000000688947 */ /* 0x000fea0003800000 */
[CCC-:B------:R-:W-:Y:S01]  /*06a0*/  FFMA.RZ R3, R10.reuse, R8.reuse, R7.reuse ;  /* 0x000000080a037223 */ /* 0x1c0fe2000000c007 */
[CCC-:B------:R-:W-:Y:S01]  /*06b0*/  FFMA.RM R6, R10.reuse, R8.reuse, R7.reuse ;  /* 0x000000080a067223 */ /* 0x1c0fe20000004007 */
[C---:B------:R-:W-:Y:S02]  /*06c0*/  ISETP.NE.AND P2, PT, R9.reuse, RZ, PT ;  /* 0x000000ff0900720c */ /* 0x040fe40003f45270 */
[----:B------:R-:W-:Y:S02]  /*06d0*/  ISETP.NE.AND P1, PT, R9, RZ, PT ;  /* 0x000000ff0900720c */ /* 0x000fe40003f25270 */
[----:B------:R-:W-:Y:S01]  /*06e0*/  LOP3.LUT R5, R3, 0x7fffff, RZ, 0xc0, !PT ;  /* 0x007fffff03057812 */ /* 0x000fe200078ec0ff */
[----:B------:R-:W-:Y:S01]  /*06f0*/  FFMA.RP R3, R10, R8, R7 ;  /* 0x000000080a037223 */ /* 0x000fe20000008007 */
[----:B------:R-:W-:Y:S02]  /*0700*/  VIADD R8, R9, 0x20 ;  /* 0x0000002009087836 */ /* 0x000fe40000000000 */
[----:B------:R-:W-:Y:S01]  /*0710*/  LOP3.LUT R5, R5, 0x800000, RZ, 0xfc, !PT ;  /* 0x0080000005057812 */ /* 0x000fe200078efcff */
[----:B------:R-:W-:Y:S01]  /*0720*/  IMAD.MOV R7, RZ, RZ, -R9 ;  /* 0x000000ffff077224 */ /* 0x000fe200078e0a09 */
[----:B------:R-:W-:-:S02]  /*0730*/  FSETP.NEU.FTZ.AND P0, PT, R3, R6, PT ;  /* 0x000000060300720b */ /* 0x000fc40003f1d000 */
[----:B------:R-:W-:Y:S02]  /*0740*/  SHF.L.U32 R8, R5, R8, RZ ;  /* 0x0000000805087219 */ /* 0x000fe400000006ff */
[----:B------:R-:W-:Y:S02]  /*0750*/  SEL R6, R7, RZ, P2 ;  /* 0x000000ff07067207 */ /* 0x000fe40001000000 */
[----:B------:R-:W-:Y:S02]  /*0760*/  ISETP.NE.AND P1, PT, R8, RZ, P1 ;  /* 0x000000ff0800720c */ /* 0x000fe40000f25270 */
[----:B------:R-:W-:Y:S02]  /*0770*/  SHF.R.U32.HI R6, RZ, R6, R5 ;  /* 0x00000006ff067219 */ /* 0x000fe40000011605 */
[----:B------:R-:W-:Y:S02]  /*0780*/  PLOP3.LUT P0, PT, P0, P1, PT, 0xf8, 0x8f ;  /* 0x00000000008f781c */ /* 0x000fe40000703f70 */
[----:B------:R-:W-:-:S02]  /*0790*/  SHF.R.U32.HI R8, RZ, 0x1, R6 ;  /* 0x00000001ff087819 */ /* 0x000fc40000011606 */
[----:B------:R-:W-:-:S04]  /*07a0*/  SEL R3, RZ, 0x1, !P0 ;  /* 0x00000001ff037807 */ /* 0x000fc80004000000 */
[----:B------:R-:W-:-:S04]  /*07b0*/  LOP3.LUT R3, R3, 0x1, R8, 0xf8, !PT ;  /* 0x0000000103037812 */ /* 0x000fc800078ef808 */
[----:B------:R-:W-:-:S05]  /*07c0*/  LOP3.LUT R3, R3, R6, RZ, 0xc0, !PT ;  /* 0x0000000603037212 */ /* 0x000fca00078ec0ff */
[----:B------:R-:W-:-:S05]  /*07d0*/  IMAD.IADD R3, R8, 0x1, R3 ;  /* 0x0000000108037824 */ /* 0x000fca00078e0203 */
[----:B------:R-:W-:Y:S01]  /*07e0*/  LOP3.LUT R0, R3, R0, RZ, 0xfc, !PT ;  /* 0x0000000003007212 */ /* 0x000fe200078efcff */
[----:B------:R-:W-:Y:S06]  /*07f0*/  BRA `(.L_x_11) ;  /* 0x0000000000107947 */ /* 0x000fec0003800000 */
.L_x_10:
[----:B------:R-:W-:-:S04]  /*0800*/  LOP3.LUT R0, R0, 0x80000000, RZ, 0xc0, !PT ;  /* 0x8000000000007812 */ /* 0x000fc800078ec0ff */
[----:B------:R-:W-:Y:S01]  /*0810*/  LOP3.LUT R0, R0, 0x7f800000, RZ, 0xfc, !PT ;  /* 0x7f80000000007812 */ /* 0x000fe200078efcff */
[----:B------:R-:W-:Y:S06]  /*0820*/  BRA `(.L_x_11) ;  /* 0x0000000000047947 */ /* 0x000fec0003800000 */
.L_x_9:
[----:B------:R-:W-:-:S07]  /*0830*/  IMAD R0, R6, 0x800000, R0 ;  /* 0x0080000006007824 */ /* 0x000fce00078e0200 */
.L_x_11:
[----:B------:R-:W-:Y:S05]  /*0840*/  BSYNC.RECONVERGENT B2 ;  /* 0x0000000000027941 */ /* 0x000fea0003800200 */
.L_x_8:
[----:B------:R-:W-:Y:S05]  /*0850*/  BRA `(.L_x_12) ;  /* 0x0000000000207947 */ /* 0x000fea0003800000 */
.L_x_7:
[----:B------:R-:W-:-:S04]  /*0860*/  LOP3.LUT R0, R8, 0x80000000, R7, 0x48, !PT ;  /* 0x8000000008007812 */ /* 0x000fc800078e4807 */
[----:B------:R-:W-:Y:S01]  /*0870*/  LOP3.LUT R0, R0, 0x7f800000, RZ, 0xfc, !PT ;  /* 0x7f80000000007812 */ /* 0x000fe200078efcff */
[----:B------:R-:W-:Y:S06]  /*0880*/  BRA `(.L_x_12) ;  /* 0x0000000000147947 */ /* 0x000fec0003800000 */
.L_x_6:
[----:B------:R-:W-:Y:S01]  /*0890*/  LOP3.LUT R0, R8, 0x80000000, R7, 0x48, !PT ;  /* 0x8000000008007812 */ /* 0x000fe200078e4807 */
[----:B------:R-:W-:Y:S06]  /*08a0*/  BRA `(.L_x_12) ;  /* 0x00000000000c7947 */ /* 0x000fec0003800000 */
.L_x_5:
[----:B------:R-:W0:Y:S01]  /*08b0*/  MUFU.RSQ R0, -QNAN ;  /* 0xffc0000000007908 */ /* 0x000e220000001400 */
[----:B------:R-:W-:Y:S05]  /*08c0*/  BRA `(.L_x_12) ;  /* 0x0000000000047947 */ /* 0x000fea0003800000 */
.L_x_4:
[----:B------:R-:W-:-:S07]  /*08d0*/  FADD.FTZ R0, R0, R3 ;  /* 0x0000000300007221 */ /* 0x000fce0000010000 */
.L_x_12:
[----:B------:R-:W-:Y:S05]  /*08e0*/  BSYNC.RECONVERGENT B1 ;  /* 0x0000000000017941 */ /* 0x000fea0003800200 */
.L_x_2:
[----:B------:R-:W-:-:S04]  /*08f0*/  IMAD.MOV.U32 R5, RZ, RZ, 0x0 ;  /* 0x00000000ff057424 */ /* 0x000fc800078e00ff */
[----:B0-----:R-:W-:Y:S05]  /*0900*/  RET.REL.NODEC R4 `(PhaseVocoder) ;  /* 0xfffffff404bc7950 */ /* 0x001fea0003c3ffff */
.L_x_13:
[----:B------:R-:W-:-:S00]  /*0910*/  BRA `(.L_x_13) ;  /* 0xfffffffc00fc7947 */ /* 0x000fc0000383ffff */
[----:B------:R-:W-:-:S00]  /*0920*/  NOP ;  /* 0x0000000000007918 */ /* 0x000fc00000000000 */
        /* <DEDUP_REMOVED lines=13> */
.L_x_14:


//--------------------- .nv.shared.reserved.0     --------------------------
	.section	.nv.shared.reserved.0,"aw",@nobits
	.weak		__nv_reservedSMEM_offset_0_alias
	.size		__nv_reservedSMEM_offset_0_alias, 0, 64
	.other		__nv_reservedSMEM_offset_0_alias,@"STO_CUDA_RESERVED_SHARED STV_DEFAULT"
__nv_reservedSMEM_offset_0_alias:
	.zero		0
	.zero		64


//--------------------- .nv.constant0.PhaseVocoder --------------------------
	.section	.nv.constant0.PhaseVocoder,"a",@progbits
	.sectionflags	@""
	.align	4
.nv.constant0.PhaseVocoder:
	.zero		928


//--------------------- SYMBOLS --------------------------

	.type		.nv.reservedSmem.offset0,@object
	.size		.nv.reservedSmem.offset0,0x4
